//
// Generated by NVIDIA NVVM Compiler
//
// Compiler Build ID: CL-36424714
// Cuda compilation tools, release 13.0, V13.0.88
// Based on NVVM 20.0.0
//

.version 9.0
.target sm_100
.address_size 64

	// .globl	_Z16k_swapEndiannessPj

.visible .entry _Z16k_swapEndiannessPj(
	.param .u64 .ptr .align 1 _Z16k_swapEndiannessPj_param_0
)
{
	.reg .b32 	%r<13>;
	.reg .b64 	%rd<5>;

	ld.param.u64 	%rd1, [_Z16k_swapEndiannessPj_param_0];
	cvta.to.global.u64 	%rd2, %rd1;
	mov.u32 	%r1, %ctaid.x;
	mov.u32 	%r2, %ntid.x;
	mov.u32 	%r3, %tid.x;
	mov.u32 	%r4, %ctaid.y;
	mov.u32 	%r5, %ntid.y;
	mov.u32 	%r6, %tid.y;
	mad.lo.s32 	%r7, %r4, %r5, %r6;
	mov.u32 	%r8, %nctaid.x;
	mad.lo.s32 	%r9, %r7, %r8, %r1;
	mad.lo.s32 	%r10, %r9, %r2, %r3;
	mul.wide.u32 	%rd3, %r10, 4;
	add.s64 	%rd4, %rd2, %rd3;
	ld.global.u32 	%r11, [%rd4];
	prmt.b32 	%r12, %r11, 0, 291;
	st.global.u32 	[%rd4], %r12;
	ret;

}


// ===== COMPILED SASS (sm_100) =====

	.target	sm_100

	.elftype	@"ET_EXEC"


//--------------------- .note.nv.tkinfo           --------------------------
	.section	.note.nv.tkinfo,"",@"SHT_NOTE"
	.sectionflags	@"SHF_NOTE_NV_TKINFO"
	.tkinfo
        /*0018*/ 	.word	0x00000002
        /*0030*/ 	.string	""
        /*0030*/ 	.string	"ptxas"
        /*0030*/ 	.string	"Cuda compilation tools, release 13.0, V13.0.88"
        /*0030*/ 	.string	"Build cuda_13.0.r13.0/compiler.36424714_0"
        /*0030*/ 	.string	"-arch sm_100 -m 64 "



//--------------------- .note.nv.cuinfo           --------------------------
	.section	.note.nv.cuinfo,"",@"SHT_NOTE"
	.sectionflags	@"SHF_NOTE_NV_CUINFO"
        /*0018*/ 	.short	0x0002
        /*001a*/ 	.short	0x0064
        /*001c*/ 	.short	0x0082
	.zero		2


//--------------------- .nv.info                  --------------------------
	.section	.nv.info,"",@"SHT_CUDA_INFO"
	.align	4


	//----- nvinfo : EIATTR_REGCOUNT
	.align		4
        /*0000*/ 	.byte	0x04, 0x2f
        /*0002*/ 	.short	(.L_1 - .L_0)
	.align		4
.L_0:
        /*0004*/ 	.word	index@(_Z16k_swapEndiannessPj)
        /*0008*/ 	.word	0x0000000c


	//----- nvinfo : EIATTR_FRAME_SIZE
	.align		4
.L_1:
        /*000c*/ 	.byte	0x04, 0x11
        /*000e*/ 	.short	(.L_3 - .L_2)
	.align		4
.L_2:
        /*0010*/ 	.word	index@(_Z16k_swapEndiannessPj)
        /*0014*/ 	.word	0x00000000


	//----- nvinfo : EIATTR_MIN_STACK_SIZE
	.align		4
.L_3:
        /*0018*/ 	.byte	0x04, 0x12
        /*001a*/ 	.short	(.L_5 - .L_4)
	.align		4
.L_4:
        /*001c*/ 	.word	index@(_Z16k_swapEndiannessPj)
        /*0020*/ 	.word	0x00000000
.L_5:


//--------------------- .nv.compat                --------------------------
	.section	.nv.compat,"",@"SHT_CUDA_COMPAT_INFO"
	.align	4
        /*0000*/ 	.byte	0x02, 0x09, 0x00, 0x00, 0x02, 0x02, 0x01, 0x00, 0x02, 0x05, 0x05, 0x00, 0x03, 0x07, 0x01, 0x01
        /*0010*/ 	.byte	0x02, 0x03, 0x00, 0x00, 0x02, 0x06, 0x01, 0x00, 0x04, 0x0b, 0x08, 0x00, 0x09, 0x00, 0x00, 0x00
        /*0020*/ 	.byte	0x00, 0x00, 0x00, 0x00


//--------------------- .nv.info._Z16k_swapEndiannessPj --------------------------
	.section	.nv.info._Z16k_swapEndiannessPj,"",@"SHT_CUDA_INFO"
	.sectionflags	@""
	.align	4


	//----- nvinfo : EIATTR_CUDA_API_VERSION
	.align		4
        /*0000*/ 	.byte	0x04, 0x37
        /*0002*/ 	.short	(.L_7 - .L_6)
.L_6:
        /*0004*/ 	.word	0x00000082


	//----- nvinfo : EIATTR_KPARAM_INFO
	.align		4
.L_7:
        /*0008*/ 	.byte	0x04, 0x17
        /*000a*/ 	.short	(.L_9 - .L_8)
.L_8:
        /*000c*/ 	.word	0x00000000
        /*0010*/ 	.short	0x0000
        /*0012*/ 	.short	0x0000
        /*0014*/ 	.byte	0x00, 0xf5, 0x21, 0x00


	//----- nvinfo : EIATTR_SPARSE_MMA_MASK
	.align		4
.L_9:
        /*0018*/ 	.byte	0x03, 0x50
        /*001a*/ 	.short	0x0000


	//----- nvinfo : EIATTR_MAXREG_COUNT
	.align		4
        /*001c*/ 	.byte	0x03, 0x1b
        /*001e*/ 	.short	0x00ff


	//----- nvinfo : EIATTR_MERCURY_ISA_VERSION
	.align		4
        /*0020*/ 	.byte	0x03, 0x5f
        /*0022*/ 	.short	0x0101


	//----- nvinfo : EIATTR_VRC_CTA_INIT_COUNT
	.align		4
        /*0024*/ 	.byte	0x02, 0x4a
	.zero		1
	.zero		1


	//----- nvinfo : EIATTR_EXIT_INSTR_OFFSETS
	.align		4
        /*0028*/ 	.byte	0x04, 0x1c
        /*002a*/ 	.short	(.L_11 - .L_10)


	//   ....[0]....
.L_10:
        /*002c*/ 	.word	0x00000110


	//----- nvinfo : EIATTR_CBANK_PARAM_SIZE
	.align		4
.L_11:
        /*0030*/ 	.byte	0x03, 0x19
        /*0032*/ 	.short	0x0008


	//----- nvinfo : EIATTR_PARAM_CBANK
	.align		4
        /*0034*/ 	.byte	0x04, 0x0a
        /*0036*/ 	.short	(.L_13 - .L_12)
	.align		4
.L_12:
        /*0038*/ 	.word	index@(.nv.constant0._Z16k_swapEndiannessPj)
        /*003c*/ 	.short	0x0380
        /*003e*/ 	.short	0x0008


	//----- nvinfo : EIATTR_SW_WAR
	.align		4
.L_13:
        /*0040*/ 	.byte	0x04, 0x36
        /*0042*/ 	.short	(.L_15 - .L_14)
.L_14:
        /*0044*/ 	.word	0x00000008
.L_15:


//--------------------- .nv.callgraph             --------------------------
	.section	.nv.callgraph,"",@"SHT_CUDA_CALLGRAPH"
	.align	4
	.sectionentsize	8
	.align		4
        /*0000*/ 	.word	0x00000000
	.align		4
        /*0004*/ 	.word	0xffffffff
	.align		4
        /*0008*/ 	.word	0x00000000
	.align		4
        /*000c*/ 	.word	0xfffffffe
	.align		4
        /*0010*/ 	.word	0x00000000
	.align		4
        /*0014*/ 	.word	0xfffffffd
	.align		4
        /*0018*/ 	.word	0x00000000
	.align		4
        /*001c*/ 	.word	0xfffffffc


//--------------------- .text._Z16k_swapEndiannessPj --------------------------
	.section	.text._Z16k_swapEndiannessPj,"ax",@progbits
	.align	128
        .global         _Z16k_swapEndiannessPj
        .type           _Z16k_swapEndiannessPj,@function
        .size           _Z16k_swapEndiannessPj,(.L_x_1 - _Z16k_swapEndiannessPj)
        .other          _Z16k_swapEndiannessPj,@"STO_CUDA_ENTRY STV_DEFAULT"
_Z16k_swapEndiannessPj:
.text._Z16k_swapEndiannessPj:
[----:B------:R-:W-:Y:S01]  /*0000*/  LDC R1, c[0x0][0x37c] ;  /* 0x0000df00ff017b82 */ /* 0x000fe20000000800 */
[----:B------:R-:W0:Y:S01]  /*0010*/  S2R R7, SR_TID.Y ;  /* 0x0000000000077919 */ /* 0x000e220000002200 */
[----:B------:R-:W1:Y:S06]  /*0020*/  LDCU UR7, c[0x0][0x360] ;  /* 0x00006c00ff0777ac */ /* 0x000e6c0008000800 */
[----:B------:R-:W0:Y:S01]  /*0030*/  S2UR UR8, SR_CTAID.Y ;  /* 0x00000000000879c3 */ /* 0x000e220000002600 */
[----:B------:R-:W1:Y:S01]  /*0040*/  S2R R5, SR_TID.X ;  /* 0x0000000000057919 */ /* 0x000e620000002100 */
[----:B------:R-:W2:Y:S06]  /*0050*/  LDCU.64 UR4, c[0x0][0x358] ;  /* 0x00006b00ff0477ac */ /* 0x000eac0008000a00 */
[----:B------:R-:W0:Y:S08]  /*0060*/  LDC R0, c[0x0][0x364] ;  /* 0x0000d900ff007b82 */ /* 0x000e300000000800 */
[----:B------:R-:W3:Y:S08]  /*0070*/  S2UR UR6, SR_CTAID.X ;  /* 0x00000000000679c3 */ /* 0x000ef00000002500 */
[----:B------:R-:W3:Y:S08]  /*0080*/  LDC R9, c[0x0][0x370] ;  /* 0x0000dc00ff097b82 */ /* 0x000ef00000000800 */
[----:B------:R-:W4:Y:S01]  /*0090*/  LDC.64 R2, c[0x0][0x380] ;  /* 0x0000e000ff027b82 */ /* 0x000f220000000a00 */
[----:B0-----:R-:W-:-:S04]  /*00a0*/  IMAD R0, R0, UR8, R7 ;  /* 0x0000000800007c24 */ /* 0x001fc8000f8e0207 */
[----:B---3--:R-:W-:-:S04]  /*00b0*/  IMAD R0, R0, R9, UR6 ;  /* 0x0000000600007e24 */ /* 0x008fc8000f8e0209 */
[----:B-1----:R-:W-:-:S04]  /*00c0*/  IMAD R5, R0, UR7, R5 ;  /* 0x0000000700057c24 */ /* 0x002fc8000f8e0205 */
[----:B----4-:R-:W-:-:S05]  /*00d0*/  IMAD.WIDE.U32 R2, R5, 0x4, R2 ;  /* 0x0000000405027825 */ /* 0x010fca00078e0002 */
[----:B--2---:R-:W2:Y:S02]  /*00e0*/  LDG.E R0, desc[UR4][R2.64] ;  /* 0x0000000402007981 */ /* 0x004ea4000c1e1900 */
[----:B--2---:R-:W-:-:S05]  /*00f0*/  PRMT R5, R0, 0x123, RZ ;  /* 0x0000012300057816 */ /* 0x004fca00000000ff */
[----:B------:R-:W-:Y:S01]  /*0100*/  STG.E desc[UR4][R2.64], R5 ;  /* 0x0000000502007986 */ /* 0x000fe2000c101904 */
[----:B------:R-:W-:Y:S05]  /*0110*/  EXIT ;  /* 0x000000000000794d */ /* 0x000fea0003800000 */
.L_x_0:
[----:B------:R-:W-:-:S00]  /*0120*/  BRA `(.L_x_0) ;  /* 0xfffffffc00fc7947 */ /* 0x000fc0000383ffff */
[----:B------:R-:W-:-:S00]  /*0130*/  NOP ;  /* 0x0000000000007918 */ /* 0x000fc00000000000 */
        /* <DEDUP_REMOVED lines=12> */
.L_x_1:


//--------------------- .nv.shared.reserved.0     --------------------------
	.section	.nv.shared.reserved.0,"aw",@nobits
	.weak		__nv_reservedSMEM_offset_0_alias
	.size		__nv_reservedSMEM_offset_0_alias, 0, 64
	.other		__nv_reservedSMEM_offset_0_alias,@"STO_CUDA_RESERVED_SHARED STV_DEFAULT"
__nv_reservedSMEM_offset_0_alias:
	.zero		0
	.zero		64


//--------------------- .nv.constant0._Z16k_swapEndiannessPj --------------------------
	.section	.nv.constant0._Z16k_swapEndiannessPj,"a",@progbits
	.sectionflags	@""
	.align	4
.nv.constant0._Z16k_swapEndiannessPj:
	.zero		904


//--------------------- SYMBOLS --------------------------

	.type		.nv.reservedSmem.offset0,@object
	.size		.nv.reservedSmem.offset0,0x4
